//
// Generated by NVIDIA NVVM Compiler
//
// Compiler Build ID: CL-36424714
// Cuda compilation tools, release 13.0, V13.0.88
// Based on NVVM 20.0.0
//

.version 9.0
.target sm_100
.address_size 64

	// .globl	_Z12vec_mult_addPKjS0_jPji

.visible .entry _Z12vec_mult_addPKjS0_jPji(
	.param .u64 .ptr .align 1 _Z12vec_mult_addPKjS0_jPji_param_0,
	.param .u64 .ptr .align 1 _Z12vec_mult_addPKjS0_jPji_param_1,
	.param .u32 _Z12vec_mult_addPKjS0_jPji_param_2,
	.param .u64 .ptr .align 1 _Z12vec_mult_addPKjS0_jPji_param_3,
	.param .u32 _Z12vec_mult_addPKjS0_jPji_param_4
)
{
	.reg .pred 	%p<2>;
	.reg .b32 	%r<10>;
	.reg .b64 	%rd<11>;

	ld.param.u64 	%rd1, [_Z12vec_mult_addPKjS0_jPji_param_0];
	ld.param.u64 	%rd2, [_Z12vec_mult_addPKjS0_jPji_param_1];
	ld.param.u32 	%r2, [_Z12vec_mult_addPKjS0_jPji_param_2];
	ld.param.u64 	%rd3, [_Z12vec_mult_addPKjS0_jPji_param_3];
	ld.param.u32 	%r3, [_Z12vec_mult_addPKjS0_jPji_param_4];
	mov.u32 	%r4, %ntid.x;
	mov.u32 	%r5, %ctaid.x;
	mov.u32 	%r6, %tid.x;
	mad.lo.s32 	%r1, %r4, %r5, %r6;
	setp.ge.s32 	%p1, %r1, %r3;
	@%p1 bra 	$L__BB0_2;
	cvta.to.global.u64 	%rd4, %rd1;
	cvta.to.global.u64 	%rd5, %rd2;
	cvta.to.global.u64 	%rd6, %rd3;
	mul.wide.s32 	%rd7, %r1, 4;
	add.s64 	%rd8, %rd4, %rd7;
	ld.global.u32 	%r7, [%rd8];
	add.s64 	%rd9, %rd5, %rd7;
	ld.global.u32 	%r8, [%rd9];
	mad.lo.s32 	%r9, %r7, %r2, %r8;
	add.s64 	%rd10, %rd6, %rd7;
	st.global.u32 	[%rd10], %r9;
$L__BB0_2:
	ret;

}


// ===== COMPILED SASS (sm_100) =====

	.target	sm_100

	.elftype	@"ET_EXEC"


//--------------------- .note.nv.tkinfo           --------------------------
	.section	.note.nv.tkinfo,"",@"SHT_NOTE"
	.sectionflags	@"SHF_NOTE_NV_TKINFO"
	.tkinfo
        /*0018*/ 	.word	0x00000002
        /*0030*/ 	.string	""
        /*0030*/ 	.string	"ptxas"
        /*0030*/ 	.string	"Cuda compilation tools, release 13.0, V13.0.88"
        /*0030*/ 	.string	"Build cuda_13.0.r13.0/compiler.36424714_0"
        /*0030*/ 	.string	"-arch sm_100 -m 64 "



//--------------------- .note.nv.cuinfo           --------------------------
	.section	.note.nv.cuinfo,"",@"SHT_NOTE"
	.sectionflags	@"SHF_NOTE_NV_CUINFO"
        /*0018*/ 	.short	0x0002
        /*001a*/ 	.short	0x0064
        /*001c*/ 	.short	0x0082
	.zero		2


//--------------------- .nv.info                  --------------------------
	.section	.nv.info,"",@"SHT_CUDA_INFO"
	.align	4


	//----- nvinfo : EIATTR_REGCOUNT
	.align		4
        /*0000*/ 	.byte	0x04, 0x2f
        /*0002*/ 	.short	(.L_1 - .L_0)
	.align		4
.L_0:
        /*0004*/ 	.word	index@(_Z12vec_mult_addPKjS0_jPji)
        /*0008*/ 	.word	0x0000000c


	//----- nvinfo : EIATTR_FRAME_SIZE
	.align		4
.L_1:
        /*000c*/ 	.byte	0x04, 0x11
        /*000e*/ 	.short	(.L_3 - .L_2)
	.align		4
.L_2:
        /*0010*/ 	.word	index@(_Z12vec_mult_addPKjS0_jPji)
        /*0014*/ 	.word	0x00000000


	//----- nvinfo : EIATTR_MIN_STACK_SIZE
	.align		4
.L_3:
        /*0018*/ 	.byte	0x04, 0x12
        /*001a*/ 	.short	(.L_5 - .L_4)
	.align		4
.L_4:
        /*001c*/ 	.word	index@(_Z12vec_mult_addPKjS0_jPji)
        /*0020*/ 	.word	0x00000000
.L_5:


//--------------------- .nv.compat                --------------------------
	.section	.nv.compat,"",@"SHT_CUDA_COMPAT_INFO"
	.align	4
        /*0000*/ 	.byte	0x02, 0x09, 0x00, 0x00, 0x02, 0x02, 0x01, 0x00, 0x02, 0x05, 0x05, 0x00, 0x03, 0x07, 0x01, 0x01
        /*0010*/ 	.byte	0x02, 0x03, 0x00, 0x00, 0x02, 0x06, 0x01, 0x00, 0x04, 0x0b, 0x08, 0x00, 0x09, 0x00, 0x00, 0x00
        /*0020*/ 	.byte	0x00, 0x00, 0x00, 0x00


//--------------------- .nv.info._Z12vec_mult_addPKjS0_jPji --------------------------
	.section	.nv.info._Z12vec_mult_addPKjS0_jPji,"",@"SHT_CUDA_INFO"
	.sectionflags	@""
	.align	4


	//----- nvinfo : EIATTR_CUDA_API_VERSION
	.align		4
        /*0000*/ 	.byte	0x04, 0x37
        /*0002*/ 	.short	(.L_7 - .L_6)
.L_6:
        /*0004*/ 	.word	0x00000082


	//----- nvinfo : EIATTR_KPARAM_INFO
	.align		4
.L_7:
        /*0008*/ 	.byte	0x04, 0x17
        /*000a*/ 	.short	(.L_9 - .L_8)
.L_8:
        /*000c*/ 	.word	0x00000000
        /*0010*/ 	.short	0x0004
        /*0012*/ 	.short	0x0020
        /*0014*/ 	.byte	0x00, 0xf0, 0x11, 0x00


	//----- nvinfo : EIATTR_KPARAM_INFO
	.align		4
.L_9:
        /*0018*/ 	.byte	0x04, 0x17
        /*001a*/ 	.short	(.L_11 - .L_10)
.L_10:
        /*001c*/ 	.word	0x00000000
        /*0020*/ 	.short	0x0003
        /*0022*/ 	.short	0x0018
        /*0024*/ 	.byte	0x00, 0xf5, 0x21, 0x00


	//----- nvinfo : EIATTR_KPARAM_INFO
	.align		4
.L_11:
        /*0028*/ 	.byte	0x04, 0x17
        /*002a*/ 	.short	(.L_13 - .L_12)
.L_12:
        /*002c*/ 	.word	0x00000000
        /*0030*/ 	.short	0x0002
        /*0032*/ 	.short	0x0010
        /*0034*/ 	.byte	0x00, 0xf0, 0x11, 0x00


	//----- nvinfo : EIATTR_KPARAM_INFO
	.align		4
.L_13:
        /*0038*/ 	.byte	0x04, 0x17
        /*003a*/ 	.short	(.L_15 - .L_14)
.L_14:
        /*003c*/ 	.word	0x00000000
        /*0040*/ 	.short	0x0001
        /*0042*/ 	.short	0x0008
        /*0044*/ 	.byte	0x00, 0xf5, 0x21, 0x00


	//----- nvinfo : EIATTR_KPARAM_INFO
	.align		4
.L_15:
        /*0048*/ 	.byte	0x04, 0x17
        /*004a*/ 	.short	(.L_17 - .L_16)
.L_16:
        /*004c*/ 	.word	0x00000000
        /*0050*/ 	.short	0x0000
        /*0052*/ 	.short	0x0000
        /*0054*/ 	.byte	0x00, 0xf5, 0x21, 0x00


	//----- nvinfo : EIATTR_SPARSE_MMA_MASK
	.align		4
.L_17:
        /*0058*/ 	.byte	0x03, 0x50
        /*005a*/ 	.short	0x0000


	//----- nvinfo : EIATTR_MAXREG_COUNT
	.align		4
        /*005c*/ 	.byte	0x03, 0x1b
        /*005e*/ 	.short	0x00ff


	//----- nvinfo : EIATTR_MERCURY_ISA_VERSION
	.align		4
        /*0060*/ 	.byte	0x03, 0x5f
        /*0062*/ 	.short	0x0101


	//----- nvinfo : EIATTR_VRC_CTA_INIT_COUNT
	.align		4
        /*0064*/ 	.byte	0x02, 0x4a
	.zero		1
	.zero		1


	//----- nvinfo : EIATTR_EXIT_INSTR_OFFSETS
	.align		4
        /*0068*/ 	.byte	0x04, 0x1c
        /*006a*/ 	.short	(.L_19 - .L_18)


	//   ....[0]....
.L_18:
        /*006c*/ 	.word	0x00000070


	//   ....[1]....
        /*0070*/ 	.word	0x00000140


	//----- nvinfo : EIATTR_CBANK_PARAM_SIZE
	.align		4
.L_19:
        /*0074*/ 	.byte	0x03, 0x19
        /*0076*/ 	.short	0x0024


	//----- nvinfo : EIATTR_PARAM_CBANK
	.align		4
        /*0078*/ 	.byte	0x04, 0x0a
        /*007a*/ 	.short	(.L_21 - .L_20)
	.align		4
.L_20:
        /*007c*/ 	.word	index@(.nv.constant0._Z12vec_mult_addPKjS0_jPji)
        /*0080*/ 	.short	0x0380
        /*0082*/ 	.short	0x0024


	//----- nvinfo : EIATTR_SW_WAR
	.align		4
.L_21:
        /*0084*/ 	.byte	0x04, 0x36
        /*0086*/ 	.short	(.L_23 - .L_22)
.L_22:
        /*0088*/ 	.word	0x00000008
.L_23:


//--------------------- .nv.callgraph             --------------------------
	.section	.nv.callgraph,"",@"SHT_CUDA_CALLGRAPH"
	.align	4
	.sectionentsize	8
	.align		4
        /*0000*/ 	.word	0x00000000
	.align		4
        /*0004*/ 	.word	0xffffffff
	.align		4
        /*0008*/ 	.word	0x00000000
	.align		4
        /*000c*/ 	.word	0xfffffffe
	.align		4
        /*0010*/ 	.word	0x00000000
	.align		4
        /*0014*/ 	.word	0xfffffffd
	.align		4
        /*0018*/ 	.word	0x00000000
	.align		4
        /*001c*/ 	.word	0xfffffffc


//--------------------- .text._Z12vec_mult_addPKjS0_jPji --------------------------
	.section	.text._Z12vec_mult_addPKjS0_jPji,"ax",@progbits
	.align	128
        .global         _Z12vec_mult_addPKjS0_jPji
        .type           _Z12vec_mult_addPKjS0_jPji,@function
        .size           _Z12vec_mult_addPKjS0_jPji,(.L_x_1 - _Z12vec_mult_addPKjS0_jPji)
        .other          _Z12vec_mult_addPKjS0_jPji,@"STO_CUDA_ENTRY STV_DEFAULT"
_Z12vec_mult_addPKjS0_jPji:
.text._Z12vec_mult_addPKjS0_jPji:
[----:B------:R-:W-:Y:S01]  /*0000*/  LDC R1, c[0x0][0x37c] ;  /* 0x0000df00ff017b82 */ /* 0x000fe20000000800 */
[----:B------:R-:W0:Y:S01]  /*0010*/  S2R R9, SR_CTAID.X ;  /* 0x0000000000097919 */ /* 0x000e220000002500 */
[----:B------:R-:W0:Y:S01]  /*0020*/  LDCU UR4, c[0x0][0x360] ;  /* 0x00006c00ff0477ac */ /* 0x000e220008000800 */
[----:B------:R-:W0:Y:S01]  /*0030*/  S2R R0, SR_TID.X ;  /* 0x0000000000007919 */ /* 0x000e220000002100 */
[----:B------:R-:W1:Y:S01]  /*0040*/  LDCU UR5, c[0x0][0x3a0] ;  /* 0x00007400ff0577ac */ /* 0x000e620008000800 */
[----:B0-----:R-:W-:-:S05]  /*0050*/  IMAD R9, R9, UR4, R0 ;  /* 0x0000000409097c24 */ /* 0x001fca000f8e0200 */
[----:B-1----:R-:W-:-:S13]  /*0060*/  ISETP.GE.AND P0, PT, R9, UR5, PT ;  /* 0x0000000509007c0c */ /* 0x002fda000bf06270 */
[----:B------:R-:W-:Y:S05]  /*0070*/  @P0 EXIT ;  /* 0x000000000000094d */ /* 0x000fea0003800000 */
[----:B------:R-:W0:Y:S01]  /*0080*/  LDC.64 R2, c[0x0][0x380] ;  /* 0x0000e000ff027b82 */ /* 0x000e220000000a00 */
[----:B------:R-:W1:Y:S01]  /*0090*/  LDCU.64 UR4, c[0x0][0x358] ;  /* 0x00006b00ff0477ac */ /* 0x000e620008000a00 */
[----:B------:R-:W2:Y:S06]  /*00a0*/  LDCU UR6, c[0x0][0x390] ;  /* 0x00007200ff0677ac */ /* 0x000eac0008000800 */
[----:B------:R-:W3:Y:S08]  /*00b0*/  LDC.64 R4, c[0x0][0x388] ;  /* 0x0000e200ff047b82 */ /* 0x000ef00000000a00 */
[----:B------:R-:W4:Y:S01]  /*00c0*/  LDC.64 R6, c[0x0][0x398] ;  /* 0x0000e600ff067b82 */ /* 0x000f220000000a00 */
[----:B0-----:R-:W-:-:S06]  /*00d0*/  IMAD.WIDE R2, R9, 0x4, R2 ;  /* 0x0000000409027825 */ /* 0x001fcc00078e0202 */
[----:B-1----:R-:W2:Y:S01]  /*00e0*/  LDG.E R2, desc[UR4][R2.64] ;  /* 0x0000000402027981 */ /* 0x002ea2000c1e1900 */
[----:B---3--:R-:W-:-:S06]  /*00f0*/  IMAD.WIDE R4, R9, 0x4, R4 ;  /* 0x0000000409047825 */ /* 0x008fcc00078e0204 */
[----:B------:R-:W2:Y:S01]  /*0100*/  LDG.E R5, desc[UR4][R4.64] ;  /* 0x0000000404057981 */ /* 0x000ea2000c1e1900 */
[----:B----4-:R-:W-:-:S04]  /*0110*/  IMAD.WIDE R6, R9, 0x4, R6 ;  /* 0x0000000409067825 */ /* 0x010fc800078e0206 */
[----:B--2---:R-:W-:-:S05]  /*0120*/  IMAD R9, R2, UR6, R5 ;  /* 0x0000000602097c24 */ /* 0x004fca000f8e0205 */
[----:B------:R-:W-:Y:S01]  /*0130*/  STG.E desc[UR4][R6.64], R9 ;  /* 0x0000000906007986 */ /* 0x000fe2000c101904 */
[----:B------:R-:W-:Y:S05]  /*0140*/  EXIT ;  /* 0x000000000000794d */ /* 0x000fea0003800000 */
.L_x_0:
[----:B------:R-:W-:-:S00]  /*0150*/  BRA `(.L_x_0) ;  /* 0xfffffffc00fc7947 */ /* 0x000fc0000383ffff */
[----:B------:R-:W-:-:S00]  /*0160*/  NOP ;  /* 0x0000000000007918 */ /* 0x000fc00000000000 */
        /* <DEDUP_REMOVED lines=9> */
.L_x_1:


//--------------------- .nv.shared.reserved.0     --------------------------
	.section	.nv.shared.reserved.0,"aw",@nobits
	.weak		__nv_reservedSMEM_offset_0_alias
	.size		__nv_reservedSMEM_offset_0_alias, 0, 64
	.other		__nv_reservedSMEM_offset_0_alias,@"STO_CUDA_RESERVED_SHARED STV_DEFAULT"
__nv_reservedSMEM_offset_0_alias:
	.zero		0
	.zero		64


//--------------------- .nv.constant0._Z12vec_mult_addPKjS0_jPji --------------------------
	.section	.nv.constant0._Z12vec_mult_addPKjS0_jPji,"a",@progbits
	.sectionflags	@""
	.align	4
.nv.constant0._Z12vec_mult_addPKjS0_jPji:
	.zero		932


//--------------------- SYMBOLS --------------------------

	.type		.nv.reservedSmem.offset0,@object
	.size		.nv.reservedSmem.offset0,0x4
